	.headerflags	@"EF_CUDA_TEXMODE_UNIFIED EF_CUDA_64BIT_ADDRESS EF_CUDA_ACCELERATORS EF_CUDA_SM90 EF_CUDA_VIRTUAL_SM(EF_CUDA_SM90)"
	.elftype	@"ET_EXEC"


//--------------------- .nv.info                  --------------------------
	.section	.nv.info,"",@"SHT_CUDA_INFO"
	.align	4


	//----- nvinfo : EIATTR_REGCOUNT
	.align		4
        /*0000*/ 	.byte	0x04, 0x2f
        /*0002*/ 	.short	(.L_1 - .L_0)
	.align		4
.L_0:
        /*0004*/ 	.word	index@(triton_poi_fused__unsafe_index_add_reflection_pad2d_10)
        /*0008*/ 	.word	0x00000012


	//----- nvinfo : EIATTR_MIN_STACK_SIZE
	.align		4
.L_1:
        /*000c*/ 	.byte	0x04, 0x12
        /*000e*/ 	.short	(.L_3 - .L_2)
	.align		4
.L_2:
        /*0010*/ 	.word	index@(triton_poi_fused__unsafe_index_add_reflection_pad2d_10)
        /*0014*/ 	.word	0x00000000


	//----- nvinfo : EIATTR_FRAME_SIZE
	.align		4
.L_3:
        /*0018*/ 	.byte	0x04, 0x11
        /*001a*/ 	.short	(.L_5 - .L_4)
	.align		4
.L_4:
        /*001c*/ 	.word	index@(triton_poi_fused__unsafe_index_add_reflection_pad2d_10)
        /*0020*/ 	.word	0x00000000


	//----- nvinfo : EIATTR_MIN_STACK_SIZE
	.align		4
.L_5:
        /*0024*/ 	.byte	0x04, 0x12
        /*0026*/ 	.short	(.L_7 - .L_6)
	.align		4
.L_6:
        /*0028*/ 	.word	index@(triton_poi_fused__unsafe_index_add_reflection_pad2d_10)
        /*002c*/ 	.word	0x00000000
.L_7:


//--------------------- .nv.info.triton_poi_fused__unsafe_index_add_reflection_pad2d_10 --------------------------
	.section	.nv.info.triton_poi_fused__unsafe_index_add_reflection_pad2d_10,"",@"SHT_CUDA_INFO"
	.sectionflags	@""
	.align	4


	//----- nvinfo : EIATTR_CUDA_API_VERSION
	.align		4
        /*0000*/ 	.byte	0x04, 0x37
        /*0002*/ 	.short	(.L_9 - .L_8)
.L_8:
        /*0004*/ 	.word	0x0000007c


	//----- nvinfo : EIATTR_KPARAM_INFO
	.align		4
.L_9:
        /*0008*/ 	.byte	0x04, 0x17
        /*000a*/ 	.short	(.L_11 - .L_10)
.L_10:
        /*000c*/ 	.word	0x00000000
        /*0010*/ 	.short	0x0004
        /*0012*/ 	.short	0x0020
        /*0014*/ 	.byte	0x00, 0xf0, 0x11, 0x00


	//----- nvinfo : EIATTR_KPARAM_INFO
	.align		4
.L_11:
        /*0018*/ 	.byte	0x04, 0x17
        /*001a*/ 	.short	(.L_13 - .L_12)
.L_12:
        /*001c*/ 	.word	0x00000000
        /*0020*/ 	.short	0x0003
        /*0022*/ 	.short	0x0018
        /*0024*/ 	.byte	0x00, 0xf4, 0x21, 0x00


	//----- nvinfo : EIATTR_KPARAM_INFO
	.align		4
.L_13:
        /*0028*/ 	.byte	0x04, 0x17
        /*002a*/ 	.short	(.L_15 - .L_14)
.L_14:
        /*002c*/ 	.word	0x00000000
        /*0030*/ 	.short	0x0002
        /*0032*/ 	.short	0x0010
        /*0034*/ 	.byte	0x00, 0xf4, 0x21, 0x00


	//----- nvinfo : EIATTR_KPARAM_INFO
	.align		4
.L_15:
        /*0038*/ 	.byte	0x04, 0x17
        /*003a*/ 	.short	(.L_17 - .L_16)
.L_16:
        /*003c*/ 	.word	0x00000000
        /*0040*/ 	.short	0x0001
        /*0042*/ 	.short	0x0008
        /*0044*/ 	.byte	0x00, 0xf4, 0x21, 0x00


	//----- nvinfo : EIATTR_KPARAM_INFO
	.align		4
.L_17:
        /*0048*/ 	.byte	0x04, 0x17
        /*004a*/ 	.short	(.L_19 - .L_18)
.L_18:
        /*004c*/ 	.word	0x00000000
        /*0050*/ 	.short	0x0000
        /*0052*/ 	.short	0x0000
        /*0054*/ 	.byte	0x00, 0xf4, 0x21, 0x00


	//----- nvinfo : EIATTR_SPARSE_MMA_MASK
	.align		4
.L_19:
        /*0058*/ 	.byte	0x03, 0x50
        /*005a*/ 	.short	0x0000


	//----- nvinfo : EIATTR_MAXREG_COUNT
	.align		4
        /*005c*/ 	.byte	0x03, 0x1b
        /*005e*/ 	.short	0x00ff


	//----- nvinfo : EIATTR_EXIT_INSTR_OFFSETS
	.align		4
        /*0060*/ 	.byte	0x04, 0x1c
        /*0062*/ 	.short	(.L_21 - .L_20)


	//   ....[0]....
.L_20:
        /*0064*/ 	.word	0x00000400


	//   ....[1]....
        /*0068*/ 	.word	0x00000420


	//----- nvinfo : EIATTR_REQNTID
	.align		4
.L_21:
        /*006c*/ 	.byte	0x04, 0x10
        /*006e*/ 	.short	(.L_23 - .L_22)
.L_22:
        /*0070*/ 	.word	0x00000080
        /*0074*/ 	.word	0x00000001
        /*0078*/ 	.word	0x00000001


	//----- nvinfo : EIATTR_CBANK_PARAM_SIZE
	.align		4
.L_23:
        /*007c*/ 	.byte	0x03, 0x19
        /*007e*/ 	.short	0x0024


	//----- nvinfo : EIATTR_PARAM_CBANK
	.align		4
        /*0080*/ 	.byte	0x04, 0x0a
        /*0082*/ 	.short	(.L_25 - .L_24)
	.align		4
.L_24:
        /*0084*/ 	.word	index@(.nv.constant0.triton_poi_fused__unsafe_index_add_reflection_pad2d_10)
        /*0088*/ 	.short	0x0210
        /*008a*/ 	.short	0x0024


	//----- nvinfo : EIATTR_SW_WAR
	.align		4
.L_25:
        /*008c*/ 	.byte	0x04, 0x36
        /*008e*/ 	.short	(.L_27 - .L_26)
.L_26:
        /*0090*/ 	.word	0x00000008
.L_27:


//--------------------- .nv.callgraph             --------------------------
	.section	.nv.callgraph,"",@"SHT_CUDA_CALLGRAPH"
	.align	4
	.sectionentsize	8
	.align		4
        /*0000*/ 	.word	0x00000000
	.align		4
        /*0004*/ 	.word	0xffffffff
	.align		4
        /*0008*/ 	.word	0x00000000
	.align		4
        /*000c*/ 	.word	0xfffffffe
	.align		4
        /*0010*/ 	.word	0x00000000
	.align		4
        /*0014*/ 	.word	0xfffffffd
	.align		4
        /*0018*/ 	.word	0x00000000
	.align		4
        /*001c*/ 	.word	0xfffffffc


//--------------------- .text.triton_poi_fused__unsafe_index_add_reflection_pad2d_10 --------------------------
	.section	.text.triton_poi_fused__unsafe_index_add_reflection_pad2d_10,"ax",@progbits
	.align	128
        .global         triton_poi_fused__unsafe_index_add_reflection_pad2d_10
        .type           triton_poi_fused__unsafe_index_add_reflection_pad2d_10,@function
        .size           triton_poi_fused__unsafe_index_add_reflection_pad2d_10,(.L_x_1 - triton_poi_fused__unsafe_index_add_reflection_pad2d_10)
        .other          triton_poi_fused__unsafe_index_add_reflection_pad2d_10,@"STO_CUDA_ENTRY STV_DEFAULT"
triton_poi_fused__unsafe_index_add_reflection_pad2d_10:
.text.triton_poi_fused__unsafe_index_add_reflection_pad2d_10:
[----:B------:R-:W0:Y:S02]  /*0000*/  LDC R1, c[0x0][0x28] ;  /* 0x00000a00ff017b82 */ /* 0x000e240000000800 */
[----:B------:R-:W1:Y:S01]  /*0010*/  S2R R0, SR_TID.X ;  /* 0x0000000000007919 */ /* 0x000e620000002100 */
[----:B------:R-:W-:Y:S01]  /*0020*/  CS2R R8, SRZ ;  /* 0x0000000000087805 */ /* 0x000fe2000001ff00 */
[----:B------:R-:W-:Y:S01]  /*0030*/  ULDC.64 UR4, c[0x0][0x208] ;  /* 0x0000820000047ab9 */ /* 0x000fe20000000a00 */
[----:B------:R-:W-:Y:S01]  /*0040*/  ULDC.64 UR6, c[0x0][0x218] ;  /* 0x0000860000067ab9 */ /* 0x000fe20000000a00 */
[----:B------:R-:W2:Y:S01]  /*0050*/  S2R R3, SR_CTAID.X ;  /* 0x0000000000037919 */ /* 0x000ea20000002500 */
[----:B------:R-:W-:Y:S01]  /*0060*/  ULDC.64 UR8, c[0x0][0x220] ;  /* 0x0000880000087ab9 */ /* 0x000fe20000000a00 */
[----:B-1----:R-:W-:-:S05]  /*0070*/  LOP3.LUT R0, R0, 0x7f, RZ, 0xc0, !PT ;  /* 0x0000007f00007812 */ /* 0x002fca00078ec0ff */
[----:B--2---:R-:W-:-:S04]  /*0080*/  IMAD R0, R3, 0x80, R0 ;  /* 0x0000008003007824 */ /* 0x004fc800078e0200 */
[C---:B------:R-:W-:Y:S01]  /*0090*/  IMAD.HI R2, R0.reuse, 0x66666667, RZ ;  /* 0x6666666700027827 */ /* 0x040fe200078e02ff */
[----:B------:R-:W-:-:S04]  /*00a0*/  ISETP.GE.AND P0, PT, R0, 0x6400, PT ;  /* 0x000064000000780c */ /* 0x000fc80003f06270 */
[----:B------:R-:W-:-:S04]  /*00b0*/  SHF.R.U32.HI R3, RZ, 0x1f, R2 ;  /* 0x0000001fff037819 */ /* 0x000fc80000011602 */
[----:B------:R-:W-:-:S05]  /*00c0*/  LEA.HI.SX32 R3, R2, R3, 0x1e ;  /* 0x0000000302037211 */ /* 0x000fca00078ff2ff */
[----:B------:R-:W-:-:S05]  /*00d0*/  IMAD.HI R2, R3, 0x66666667, RZ ;  /* 0x6666666703027827 */ /* 0x000fca00078e02ff */
[----:B------:R-:W-:-:S04]  /*00e0*/  SHF.R.U32.HI R5, RZ, 0x1f, R2 ;  /* 0x0000001fff057819 */ /* 0x000fc80000011602 */
[----:B------:R-:W-:Y:S01]  /*00f0*/  LEA.HI.SX32 R5, R2, R5, 0x1e ;  /* 0x0000000502057211 */ /* 0x000fe200078ff2ff */
[----:B------:R-:W-:-:S04]  /*0100*/  IMAD R2, R3, 0xa, RZ ;  /* 0x0000000a03027824 */ /* 0x000fc800078e02ff */
[----:B------:R-:W-:Y:S01]  /*0110*/  IMAD R5, R5, 0xa, RZ ;  /* 0x0000000a05057824 */ /* 0x000fe200078e02ff */
[----:B------:R-:W-:-:S04]  /*0120*/  LOP3.LUT R7, RZ, R2, RZ, 0x33, !PT ;  /* 0x00000002ff077212 */ /* 0x000fc800078e33ff */
[----:B------:R-:W-:Y:S01]  /*0130*/  LOP3.LUT R2, RZ, R5, RZ, 0x33, !PT ;  /* 0x00000005ff027212 */ /* 0x000fe200078e33ff */
[----:B------:R-:W-:-:S04]  /*0140*/  IMAD.IADD R7, R0, 0x1, R7 ;  /* 0x0000000100077824 */ /* 0x000fc800078e0207 */
[----:B------:R-:W-:Y:S01]  /*0150*/  IMAD.IADD R4, R3, 0x1, R2 ;  /* 0x0000000103047824 */ /* 0x000fe200078e0202 */
[----:B------:R-:W-:Y:S01]  /*0160*/  IABS R5, R7 ;  /* 0x0000000700057213 */ /* 0x000fe20000000000 */
[----:B------:R-:W1:Y:S03]  /*0170*/  LDC.64 R2, c[0x0][0x210] ;  /* 0x00008400ff027b82 */ /* 0x000e660000000a00 */
[----:B------:R-:W-:Y:S01]  /*0180*/  IABS R4, R4 ;  /* 0x0000000400047213 */ /* 0x000fe20000000000 */
[----:B------:R-:W-:-:S04]  /*0190*/  VIADD R5, R5, 0xfffffff9 ;  /* 0xfffffff905057836 */ /* 0x000fc80000000000 */
[----:B------:R-:W-:Y:S01]  /*01a0*/  VIADD R4, R4, 0xfffffff9 ;  /* 0xfffffff904047836 */ /* 0x000fe20000000000 */
[----:B------:R-:W-:-:S04]  /*01b0*/  IABS R7, R5 ;  /* 0x0000000500077213 */ /* 0x000fc80000000000 */
[----:B------:R-:W-:Y:S02]  /*01c0*/  IABS R5, R4 ;  /* 0x0000000400057213 */ /* 0x000fe40000000000 */
[----:B------:R-:W-:Y:S02]  /*01d0*/  IADD3 R7, -R7, 0x7, RZ ;  /* 0x0000000707077810 */ /* 0x000fe40007ffe1ff */
[----:B------:R-:W-:-:S03]  /*01e0*/  IADD3 R5, -R5, 0x7, RZ ;  /* 0x0000000705057810 */ /* 0x000fc60007ffe1ff */
[----:B-1----:R-:W-:-:S04]  /*01f0*/  IMAD.WIDE.U32 R6, R7, 0x8, R2 ;  /* 0x0000000807067825 */ /* 0x002fc800078e0002 */
[----:B------:R-:W-:Y:S01]  /*0200*/  IMAD.WIDE.U32 R4, R5, 0x8, R2 ;  /* 0x0000000805047825 */ /* 0x000fe200078e0002 */
[----:B------:R-:W-:Y:S01]  /*0210*/  CS2R R2, SRZ ;  /* 0x0000000000027805 */ /* 0x000fe2000001ff00 */
[----:B------:R-:W2:Y:S05]  /*0220*/  @!P0 LDG.E.EL.64 R8, desc[UR4][R6.64] ;  /* 0x0000000406088981 */ /* 0x000eaa000c2e1b00 */
[----:B------:R-:W3:Y:S01]  /*0230*/  @!P0 LDG.E.EL.64 R2, desc[UR4][R4.64] ;  /* 0x0000000404028981 */ /* 0x000ee2000c2e1b00 */
[----:B------:R-:W-:-:S05]  /*0240*/  IMAD.HI R10, R0, 0x51eb851f, RZ ;  /* 0x51eb851f000a7827 */ /* 0x000fca00078e02ff */
[----:B------:R-:W-:-:S04]  /*0250*/  SHF.R.U32.HI R11, RZ, 0x1f, R10 ;  /* 0x0000001fff0b7819 */ /* 0x000fc8000001160a */
[----:B------:R-:W-:-:S05]  /*0260*/  LEA.HI.SX32 R11, R10, R11, 0x1b ;  /* 0x0000000b0a0b7211 */ /* 0x000fca00078fdaff */
[----:B------:R-:W-:Y:S01]  /*0270*/  IMAD.SHL.U32 R11, R11, 0x10, RZ ;  /* 0x000000100b0b7824 */ /* 0x000fe200078e00ff */
[----:B--2---:R-:W-:-:S04]  /*0280*/  SHF.R.U32.HI R13, RZ, 0x1d, R9 ;  /* 0x0000001dff0d7819 */ /* 0x004fc80000011609 */
[----:B------:R-:W-:Y:S02]  /*0290*/  LOP3.LUT R13, R13, 0x4, RZ, 0xc0, !PT ;  /* 0x000000040d0d7812 */ /* 0x000fe400078ec0ff */
[----:B---3--:R-:W-:Y:S02]  /*02a0*/  SHF.R.U32.HI R15, RZ, 0x1d, R3 ;  /* 0x0000001dff0f7819 */ /* 0x008fe40000011603 */
[----:B------:R-:W-:Y:S02]  /*02b0*/  IADD3 R8, P2, R8, R13, RZ ;  /* 0x0000000d08087210 */ /* 0x000fe40007f5e0ff */
[----:B------:R-:W-:-:S03]  /*02c0*/  LOP3.LUT R15, R15, 0x4, RZ, 0xc0, !PT ;  /* 0x000000040f0f7812 */ /* 0x000fc600078ec0ff */
[----:B------:R-:W-:Y:S01]  /*02d0*/  IMAD.X R9, RZ, RZ, R9, P2 ;  /* 0x000000ffff097224 */ /* 0x000fe200010e0609 */
[----:B------:R-:W-:-:S05]  /*02e0*/  IADD3 R12, P1, R2, R15, RZ ;  /* 0x0000000f020c7210 */ /* 0x000fca0007f3e0ff */
[----:B------:R-:W-:Y:S01]  /*02f0*/  IMAD.X R4, RZ, RZ, R3, P1 ;  /* 0x000000ffff047224 */ /* 0x000fe200008e0603 */
[----:B------:R-:W-:-:S04]  /*0300*/  LEA R2, P1, R12, R8, 0x2 ;  /* 0x000000080c027211 */ /* 0x000fc800078210ff */
[----:B------:R-:W-:Y:S02]  /*0310*/  LEA.HI.X R4, R12, R9, R4, 0x2, P1 ;  /* 0x000000090c047211 */ /* 0x000fe400008f1404 */
[----:B------:R-:W-:Y:S02]  /*0320*/  CS2R R8, SRZ ;  /* 0x0000000000087805 */ /* 0x000fe4000001ff00 */
[----:B------:R-:W-:-:S04]  /*0330*/  IADD3 R2, P1, R11, R2, RZ ;  /* 0x000000020b027210 */ /* 0x000fc80007f3e0ff */
[----:B------:R-:W-:Y:S01]  /*0340*/  LEA.HI.X.SX32 R11, R11, R4, 0x1, P1 ;  /* 0x000000040b0b7211 */ /* 0x000fe200008f0eff */
[----:B------:R-:W-:-:S03]  /*0350*/  IMAD.SHL.U32 R6, R2, 0x4, RZ ;  /* 0x0000000402067824 */ /* 0x000fc600078e00ff */
[----:B------:R-:W-:Y:S02]  /*0360*/  SHF.L.U64.HI R11, R2, 0x2, R11 ;  /* 0x00000002020b7819 */ /* 0x000fe4000001020b */
[----:B------:R-:W-:Y:S01]  /*0370*/  IADD3 R4, P1, R6, UR6, RZ ;  /* 0x0000000606047c10 */ /* 0x000fe2000ff3e0ff */
[----:B------:R-:W1:Y:S01]  /*0380*/  LDC.64 R2, c[0x0][0x228] ;  /* 0x00008a00ff027b82 */ /* 0x000e620000000a00 */
[----:B------:R-:W-:Y:S02]  /*0390*/  IADD3 R6, P2, R6, UR8, RZ ;  /* 0x0000000806067c10 */ /* 0x000fe4000ff5e0ff */
[----:B------:R-:W-:Y:S02]  /*03a0*/  IADD3.X R5, R11, UR7, RZ, P1, !PT ;  /* 0x000000070b057c10 */ /* 0x000fe40008ffe4ff */
[----:B------:R-:W-:-:S03]  /*03b0*/  IADD3.X R7, R11, UR9, RZ, P2, !PT ;  /* 0x000000090b077c10 */ /* 0x000fc600097fe4ff */
[----:B------:R-:W2:Y:S04]  /*03c0*/  @!P0 LDG.E.EL R8, desc[UR4][R4.64] ;  /* 0x0000000404088981 */ /* 0x000ea8000c2e1900 */
[----:B------:R-:W2:Y:S01]  /*03d0*/  @!P0 LDG.E.EL R9, desc[UR4][R6.64] ;  /* 0x0000000406098981 */ /* 0x000ea2000c2e1900 */
[----:B-1----:R-:W-:-:S04]  /*03e0*/  IMAD.WIDE R2, R0, 0x4, R2 ;  /* 0x0000000400027825 */ /* 0x002fc800078e0202 */
[----:B--2---:R-:W-:Y:S01]  /*03f0*/  FADD R9, R9, R8 ;  /* 0x0000000809097221 */ /* 0x004fe20000000000 */
[----:B------:R-:W-:Y:S06]  /*0400*/  @P0 EXIT ;  /* 0x000000000000094d */ /* 0x000fec0003800000 */
[----:B------:R-:W-:Y:S01]  /*0410*/  STG.E desc[UR4][R2.64], R9 ;  /* 0x0000000902007986 */ /* 0x000fe2000c101904 */
[----:B------:R-:W-:Y:S05]  /*0420*/  EXIT ;  /* 0x000000000000794d */ /* 0x000fea0003800000 */
.L_x_0:
[----:B------:R-:W-:-:S00]  /*0430*/  BRA `(.L_x_0) ;  /* 0xfffffffc00fc7947 */ /* 0x000fc0000383ffff */
[----:B------:R-:W-:-:S00]  /*0440*/  NOP ;  /* 0x0000000000007918 */ /* 0x000fc00000000000 */
        /* <DEDUP_REMOVED lines=11> */
.L_x_1:


//--------------------- .nv.constant0.triton_poi_fused__unsafe_index_add_reflection_pad2d_10 --------------------------
	.section	.nv.constant0.triton_poi_fused__unsafe_index_add_reflection_pad2d_10,"a",@progbits
	.sectionflags	@""
	.align	4
.nv.constant0.triton_poi_fused__unsafe_index_add_reflection_pad2d_10:
	.zero		564
